	.headerflags	@"EF_CUDA_TEXMODE_UNIFIED EF_CUDA_64BIT_ADDRESS EF_CUDA_ACCELERATORS EF_CUDA_SM90 EF_CUDA_VIRTUAL_SM(EF_CUDA_SM90)"
	.elftype	@"ET_EXEC"


//--------------------- .nv.info                  --------------------------
	.section	.nv.info,"",@"SHT_CUDA_INFO"
	.align	4


	//----- nvinfo : EIATTR_REGCOUNT
	.align		4
        /*0000*/ 	.byte	0x04, 0x2f
        /*0002*/ 	.short	(.L_1 - .L_0)
	.align		4
.L_0:
        /*0004*/ 	.word	index@(triton_poi_fused_mul_30)
        /*0008*/ 	.word	0x00000012


	//----- nvinfo : EIATTR_MIN_STACK_SIZE
	.align		4
.L_1:
        /*000c*/ 	.byte	0x04, 0x12
        /*000e*/ 	.short	(.L_3 - .L_2)
	.align		4
.L_2:
        /*0010*/ 	.word	index@(triton_poi_fused_mul_30)
        /*0014*/ 	.word	0x00000000


	//----- nvinfo : EIATTR_FRAME_SIZE
	.align		4
.L_3:
        /*0018*/ 	.byte	0x04, 0x11
        /*001a*/ 	.short	(.L_5 - .L_4)
	.align		4
.L_4:
        /*001c*/ 	.word	index@(triton_poi_fused_mul_30)
        /*0020*/ 	.word	0x00000000


	//----- nvinfo : EIATTR_MIN_STACK_SIZE
	.align		4
.L_5:
        /*0024*/ 	.byte	0x04, 0x12
        /*0026*/ 	.short	(.L_7 - .L_6)
	.align		4
.L_6:
        /*0028*/ 	.word	index@(triton_poi_fused_mul_30)
        /*002c*/ 	.word	0x00000000
.L_7:


//--------------------- .nv.info.triton_poi_fused_mul_30 --------------------------
	.section	.nv.info.triton_poi_fused_mul_30,"",@"SHT_CUDA_INFO"
	.sectionflags	@""
	.align	4


	//----- nvinfo : EIATTR_CUDA_API_VERSION
	.align		4
        /*0000*/ 	.byte	0x04, 0x37
        /*0002*/ 	.short	(.L_9 - .L_8)
.L_8:
        /*0004*/ 	.word	0x0000007c


	//----- nvinfo : EIATTR_KPARAM_INFO
	.align		4
.L_9:
        /*0008*/ 	.byte	0x04, 0x17
        /*000a*/ 	.short	(.L_11 - .L_10)
.L_10:
        /*000c*/ 	.word	0x00000000
        /*0010*/ 	.short	0x0002
        /*0012*/ 	.short	0x0010
        /*0014*/ 	.byte	0x00, 0xf0, 0x11, 0x00


	//----- nvinfo : EIATTR_KPARAM_INFO
	.align		4
.L_11:
        /*0018*/ 	.byte	0x04, 0x17
        /*001a*/ 	.short	(.L_13 - .L_12)
.L_12:
        /*001c*/ 	.word	0x00000000
        /*0020*/ 	.short	0x0001
        /*0022*/ 	.short	0x0008
        /*0024*/ 	.byte	0x00, 0xf4, 0x21, 0x00


	//----- nvinfo : EIATTR_KPARAM_INFO
	.align		4
.L_13:
        /*0028*/ 	.byte	0x04, 0x17
        /*002a*/ 	.short	(.L_15 - .L_14)
.L_14:
        /*002c*/ 	.word	0x00000000
        /*0030*/ 	.short	0x0000
        /*0032*/ 	.short	0x0000
        /*0034*/ 	.byte	0x00, 0xf4, 0x21, 0x00


	//----- nvinfo : EIATTR_SPARSE_MMA_MASK
	.align		4
.L_15:
        /*0038*/ 	.byte	0x03, 0x50
        /*003a*/ 	.short	0x0000


	//----- nvinfo : EIATTR_MAXREG_COUNT
	.align		4
        /*003c*/ 	.byte	0x03, 0x1b
        /*003e*/ 	.short	0x00ff


	//----- nvinfo : EIATTR_EXIT_INSTR_OFFSETS
	.align		4
        /*0040*/ 	.byte	0x04, 0x1c
        /*0042*/ 	.short	(.L_17 - .L_16)


	//   ....[0]....
.L_16:
        /*0044*/ 	.word	0x00000550


	//   ....[1]....
        /*0048*/ 	.word	0x00000570


	//----- nvinfo : EIATTR_REQNTID
	.align		4
.L_17:
        /*004c*/ 	.byte	0x04, 0x10
        /*004e*/ 	.short	(.L_19 - .L_18)
.L_18:
        /*0050*/ 	.word	0x00000080
        /*0054*/ 	.word	0x00000001
        /*0058*/ 	.word	0x00000001


	//----- nvinfo : EIATTR_CBANK_PARAM_SIZE
	.align		4
.L_19:
        /*005c*/ 	.byte	0x03, 0x19
        /*005e*/ 	.short	0x0014


	//----- nvinfo : EIATTR_PARAM_CBANK
	.align		4
        /*0060*/ 	.byte	0x04, 0x0a
        /*0062*/ 	.short	(.L_21 - .L_20)
	.align		4
.L_20:
        /*0064*/ 	.word	index@(.nv.constant0.triton_poi_fused_mul_30)
        /*0068*/ 	.short	0x0210
        /*006a*/ 	.short	0x0014


	//----- nvinfo : EIATTR_SW_WAR
	.align		4
.L_21:
        /*006c*/ 	.byte	0x04, 0x36
        /*006e*/ 	.short	(.L_23 - .L_22)
.L_22:
        /*0070*/ 	.word	0x00000008
.L_23:


//--------------------- .nv.callgraph             --------------------------
	.section	.nv.callgraph,"",@"SHT_CUDA_CALLGRAPH"
	.align	4
	.sectionentsize	8
	.align		4
        /*0000*/ 	.word	0x00000000
	.align		4
        /*0004*/ 	.word	0xffffffff
	.align		4
        /*0008*/ 	.word	0x00000000
	.align		4
        /*000c*/ 	.word	0xfffffffe
	.align		4
        /*0010*/ 	.word	0x00000000
	.align		4
        /*0014*/ 	.word	0xfffffffd
	.align		4
        /*0018*/ 	.word	0x00000000
	.align		4
        /*001c*/ 	.word	0xfffffffc


//--------------------- .text.triton_poi_fused_mul_30 --------------------------
	.section	.text.triton_poi_fused_mul_30,"ax",@progbits
	.align	128
        .global         triton_poi_fused_mul_30
        .type           triton_poi_fused_mul_30,@function
        .size           triton_poi_fused_mul_30,(.L_x_1 - triton_poi_fused_mul_30)
        .other          triton_poi_fused_mul_30,@"STO_CUDA_ENTRY STV_DEFAULT"
triton_poi_fused_mul_30:
.text.triton_poi_fused_mul_30:
[----:B------:R-:W0:Y:S02]  /*0000*/  LDC R1, c[0x0][0x28] ;  /* 0x00000a00ff017b82 */ /* 0x000e240000000800 */
[----:B------:R-:W1:Y:S01]  /*0010*/  S2R R0, SR_TID.X ;  /* 0x0000000000007919 */ /* 0x000e620000002100 */
[----:B------:R-:W2:Y:S01]  /*0020*/  LDC.64 R2, c[0x0][0x218] ;  /* 0x00008600ff027b82 */ /* 0x000ea20000000a00 */
[----:B------:R-:W-:Y:S01]  /*0030*/  ULDC.64 UR4, c[0x0][0x208] ;  /* 0x0000820000047ab9 */ /* 0x000fe20000000a00 */
[----:B------:R-:W3:Y:S01]  /*0040*/  S2R R9, SR_CTAID.X ;  /* 0x0000000000097919 */ /* 0x000ee20000002500 */
[----:B-1----:R-:W-:-:S04]  /*0050*/  SHF.L.U32 R0, R0, 0x2, RZ ;  /* 0x0000000200007819 */ /* 0x002fc800000006ff */
[----:B------:R-:W-:-:S04]  /*0060*/  LOP3.LUT R0, R0, 0x1fc, RZ, 0xc0, !PT ;  /* 0x000001fc00007812 */ /* 0x000fc800078ec0ff */
[----:B---3--:R-:W-:-:S04]  /*0070*/  LEA R9, R9, R0, 0x9 ;  /* 0x0000000009097211 */ /* 0x008fc800078e48ff */
[----:B------:R-:W-:Y:S01]  /*0080*/  IADD3 R0, R9, 0x2, RZ ;  /* 0x0000000209007810 */ /* 0x000fe20007ffe0ff */
[C---:B------:R-:W-:Y:S01]  /*0090*/  IMAD.HI R4, R9.reuse, 0x1b4e81b5, RZ ;  /* 0x1b4e81b509047827 */ /* 0x040fe200078e02ff */
[----:B------:R-:W-:-:S03]  /*00a0*/  ISETP.GE.AND P0, PT, R9, 0x9600, PT ;  /* 0x000096000900780c */ /* 0x000fc60003f06270 */
[----:B------:R-:W-:Y:S01]  /*00b0*/  IMAD.HI R7, R0, 0x1b4e81b5, RZ ;  /* 0x1b4e81b500077827 */ /* 0x000fe200078e02ff */
[----:B------:R-:W-:-:S04]  /*00c0*/  SHF.R.U32.HI R5, RZ, 0x1f, R4 ;  /* 0x0000001fff057819 */ /* 0x000fc80000011604 */
[CC--:B------:R-:W-:Y:S02]  /*00d0*/  LEA.HI.SX32 R6, R4.reuse, R5.reuse, 0x1c ;  /* 0x0000000504067211 */ /* 0x0c0fe400078fe2ff */
[----:B------:R-:W-:Y:S02]  /*00e0*/  LEA.HI.SX32 R8, R4, R5, 0x16 ;  /* 0x0000000504087211 */ /* 0x000fe400078fb2ff */
[----:B------:R-:W-:Y:S01]  /*00f0*/  SHF.R.U32.HI R4, RZ, 0x1f, R7 ;  /* 0x0000001fff047819 */ /* 0x000fe20000011607 */
[----:B------:R-:W-:-:S03]  /*0100*/  IMAD R6, R6, -0x96, R9 ;  /* 0xffffff6a06067824 */ /* 0x000fc600078e0209 */
[----:B------:R-:W-:Y:S01]  /*0110*/  LEA.HI.SX32 R7, R7, R4, 0x1c ;  /* 0x0000000407077211 */ /* 0x000fe200078fe2ff */
[----:B------:R-:W-:Y:S01]  /*0120*/  IMAD R13, R8, 0x96, R6 ;  /* 0x00000096080d7824 */ /* 0x000fe200078e0206 */
[----:B------:R-:W-:-:S03]  /*0130*/  CS2R R4, SRZ ;  /* 0x0000000000047805 */ /* 0x000fc6000001ff00 */
[----:B------:R-:W-:Y:S02]  /*0140*/  IMAD R7, R7, -0x96, R0 ;  /* 0xffffff6a07077824 */ /* 0x000fe400078e0200 */
[----:B--2---:R-:W-:-:S04]  /*0150*/  IMAD.WIDE R12, R13, 0x4, R2 ;  /* 0x000000040d0c7825 */ /* 0x004fc800078e0202 */
[----:B------:R-:W-:Y:S01]  /*0160*/  IMAD R7, R8, 0x96, R7 ;  /* 0x0000009608077824 */ /* 0x000fe200078e0207 */
[----:B------:R-:W2:Y:S03]  /*0170*/  @!P0 LDG.E.EL.64 R4, desc[UR4][R12.64] ;  /* 0x000000040c048981 */ /* 0x000ea6000c2e1b00 */
[----:B------:R-:W-:Y:S01]  /*0180*/  IMAD.WIDE R14, R7, 0x4, R2 ;  /* 0x00000004070e7825 */ /* 0x000fe200078e0202 */
[----:B------:R-:W-:Y:S01]  /*0190*/  CS2R R6, SRZ ;  /* 0x0000000000067805 */ /* 0x000fe2000001ff00 */
[----:B------:R-:W1:Y:S05]  /*01a0*/  LDC.64 R2, c[0x0][0x210] ;  /* 0x00008400ff027b82 */ /* 0x000e6a0000000a00 */
[----:B------:R3:W4:Y:S01]  /*01b0*/  @!P0 LDG.E.EL.64 R6, desc[UR4][R14.64] ;  /* 0x000000040e068981 */ /* 0x000722000c2e1b00 */
[----:B------:R-:W-:Y:S01]  /*01c0*/  CS2R R10, SRZ ;  /* 0x00000000000a7805 */ /* 0x000fe2000001ff00 */
[----:B-1----:R-:W-:Y:S01]  /*01d0*/  IMAD.WIDE R2, R9, 0x4, R2 ;  /* 0x0000000409027825 */ /* 0x002fe200078e0202 */
[----:B------:R-:W-:-:S06]  /*01e0*/  CS2R R8, SRZ ;  /* 0x0000000000087805 */ /* 0x000fcc000001ff00 */
[----:B------:R-:W5:Y:S01]  /*01f0*/  @!P0 LDG.E.128 R8, desc[UR4][R2.64] ;  /* 0x0000000402088981 */ /* 0x000f62000c1e1d00 */
[----:B---3--:R-:W-:Y:S01]  /*0200*/  HFMA2.MMA R15, -RZ, RZ, 1.625, 0 ;  /* 0x3e800000ff0f7435 */ /* 0x008fe200000001ff */
[----:B--2---:R-:W-:Y:S01]  /*0210*/  FADD R4, RZ, -R4 ;  /* 0x80000004ff047221 */ /* 0x004fe20000000000 */
[----:B------:R-:W-:-:S03]  /*0220*/  FADD R5, RZ, -R5 ;  /* 0x80000005ff057221 */ /* 0x000fc60000000000 */
[----:B------:R-:W-:Y:S01]  /*0230*/  FMUL R4, R4, 1.4426950216293334961 ;  /* 0x3fb8aa3b04047820 */ /* 0x000fe20000400000 */
[----:B------:R-:W-:-:S04]  /*0240*/  FMUL R5, R5, 1.4426950216293334961 ;  /* 0x3fb8aa3b05057820 */ /* 0x000fc80000400000 */
[----:B------:R-:W-:Y:S01]  /*0250*/  FSETP.GEU.AND P1, PT, R4, -126, PT ;  /* 0xc2fc00000400780b */ /* 0x000fe20003f2e000 */
[----:B----4-:R-:W-:Y:S01]  /*0260*/  FADD R6, RZ, -R6 ;  /* 0x80000006ff067221 */ /* 0x010fe20000000000 */
[----:B------:R-:W-:Y:S01]  /*0270*/  FADD R7, RZ, -R7 ;  /* 0x80000007ff077221 */ /* 0x000fe20000000000 */
[----:B------:R-:W-:Y:S02]  /*0280*/  FSETP.GEU.AND P4, PT, R5, -126, PT ;  /* 0xc2fc00000500780b */ /* 0x000fe40003f8e000 */
[----:B------:R-:W-:Y:S01]  /*0290*/  FMUL R12, R6, 1.4426950216293334961 ;  /* 0x3fb8aa3b060c7820 */ /* 0x000fe20000400000 */
[----:B------:R-:W-:-:S04]  /*02a0*/  FMUL R13, R7, 1.4426950216293334961 ;  /* 0x3fb8aa3b070d7820 */ /* 0x000fc80000400000 */
[----:B------:R-:W-:Y:S02]  /*02b0*/  FSETP.GEU.AND P2, PT, R12, -126, PT ;  /* 0xc2fc00000c00780b */ /* 0x000fe40003f4e000 */
[----:B------:R-:W-:Y:S01]  /*02c0*/  FSETP.GEU.AND P3, PT, R13, -126, PT ;  /* 0xc2fc00000d00780b */ /* 0x000fe20003f6e000 */
[----:B------:R-:W-:-:S03]  /*02d0*/  @!P1 FMUL R4, R4, 0.5 ;  /* 0x3f00000004049820 */ /* 0x000fc60000400000 */
[----:B------:R-:W-:Y:S01]  /*02e0*/  @!P4 FMUL R5, R5, 0.5 ;  /* 0x3f0000000505c820 */ /* 0x000fe20000400000 */
[----:B------:R-:W1:Y:S06]  /*02f0*/  MUFU.EX2 R0, R4 ;  /* 0x0000000400007308 */ /* 0x000e6c0000000800 */
[----:B------:R-:W-:Y:S02]  /*0300*/  @!P2 FMUL R12, R12, 0.5 ;  /* 0x3f0000000c0ca820 */ /* 0x000fe40000400000 */
[----:B------:R-:W-:Y:S01]  /*0310*/  @!P3 FMUL R13, R13, 0.5 ;  /* 0x3f0000000d0db820 */ /* 0x000fe20000400000 */
[----:B------:R-:W2:Y:S01]  /*0320*/  MUFU.EX2 R6, R5 ;  /* 0x0000000500067308 */ /* 0x000ea20000000800 */
[----:B-1----:R-:W-:-:S07]  /*0330*/  @!P1 FMUL R0, R0, R0 ;  /* 0x0000000000009220 */ /* 0x002fce0000400000 */
[----:B------:R-:W1:Y:S01]  /*0340*/  MUFU.EX2 R7, R12 ;  /* 0x0000000c00077308 */ /* 0x000e620000000800 */
[----:B------:R-:W-:Y:S01]  /*0350*/  FADD R0, R0, 1 ;  /* 0x3f80000000007421 */ /* 0x000fe20000000000 */
[----:B--2---:R-:W-:-:S06]  /*0360*/  @!P4 FMUL R6, R6, R6 ;  /* 0x000000060606c220 */ /* 0x004fcc0000400000 */
[----:B------:R2:W3:Y:S01]  /*0370*/  MUFU.EX2 R14, R13 ;  /* 0x0000000d000e7308 */ /* 0x0004e20000000800 */
[----:B------:R-:W-:Y:S01]  /*0380*/  FSETP.GT.AND P1, PT, R0, 8.50705917302346158658e+37, PT ;  /* 0x7e8000000000780b */ /* 0x000fe20003f24000 */
[----:B------:R-:W-:-:S03]  /*0390*/  FADD R6, R6, 1 ;  /* 0x3f80000006067421 */ /* 0x000fc60000000000 */
[----:B------:R-:W-:Y:S01]  /*03a0*/  FSEL R5, R15, 1, P1 ;  /* 0x3f8000000f057808 */ /* 0x000fe20000800000 */
[----:B-1----:R-:W-:Y:S01]  /*03b0*/  @!P2 FMUL R7, R7, R7 ;  /* 0x000000070707a220 */ /* 0x002fe20000400000 */
[----:B------:R-:W-:-:S03]  /*03c0*/  FSETP.GT.AND P2, PT, R6, 8.50705917302346158658e+37, PT ;  /* 0x7e8000000600780b */ /* 0x000fc60003f44000 */
[----:B------:R-:W-:Y:S01]  /*03d0*/  FADD R7, R7, 1 ;  /* 0x3f80000007077421 */ /* 0x000fe20000000000 */
[----:B--2---:R-:W-:-:S03]  /*03e0*/  FSEL R13, R15, 1, P2 ;  /* 0x3f8000000f0d7808 */ /* 0x004fc60001000000 */
[----:B------:R-:W-:Y:S01]  /*03f0*/  @P1 FMUL R0, R0, 0.25 ;  /* 0x3e80000000001820 */ /* 0x000fe20000400000 */
[----:B---3--:R-:W-:Y:S01]  /*0400*/  @!P3 FMUL R14, R14, R14 ;  /* 0x0000000e0e0eb220 */ /* 0x008fe20000400000 */
[----:B------:R-:W-:-:S03]  /*0410*/  FSETP.GT.AND P3, PT, R7, 8.50705917302346158658e+37, PT ;  /* 0x7e8000000700780b */ /* 0x000fc60003f64000 */
[----:B------:R-:W-:Y:S01]  /*0420*/  FADD R14, R14, 1 ;  /* 0x3f8000000e0e7421 */ /* 0x000fe20000000000 */
[----:B------:R-:W1:Y:S01]  /*0430*/  MUFU.RCP R0, R0 ;  /* 0x0000000000007308 */ /* 0x000e620000001000 */
[----:B------:R-:W-:Y:S01]  /*0440*/  @P2 FMUL R6, R6, 0.25 ;  /* 0x3e80000006062820 */ /* 0x000fe20000400000 */
[----:B------:R-:W-:Y:S02]  /*0450*/  FSEL R4, R15, 1, P3 ;  /* 0x3f8000000f047808 */ /* 0x000fe40001800000 */
[----:B------:R-:W-:-:S04]  /*0460*/  FSETP.GT.AND P4, PT, R14, 8.50705917302346158658e+37, PT ;  /* 0x7e8000000e00780b */ /* 0x000fc80003f84000 */
[----:B------:R-:W2:Y:S01]  /*0470*/  MUFU.RCP R6, R6 ;  /* 0x0000000600067308 */ /* 0x000ea20000001000 */
[----:B------:R-:W-:Y:S01]  /*0480*/  @P3 FMUL R7, R7, 0.25 ;  /* 0x3e80000007073820 */ /* 0x000fe20000400000 */
[----:B------:R-:W-:Y:S01]  /*0490*/  FSEL R15, R15, 1, P4 ;  /* 0x3f8000000f0f7808 */ /* 0x000fe20002000000 */
[----:B-1----:R-:W-:-:S05]  /*04a0*/  FMUL R5, R0, R5 ;  /* 0x0000000500057220 */ /* 0x002fca0000400000 */
[----:B------:R-:W1:Y:S01]  /*04b0*/  MUFU.RCP R7, R7 ;  /* 0x0000000700077308 */ /* 0x000e620000001000 */
[----:B------:R-:W-:Y:S01]  /*04c0*/  @P4 FMUL R14, R14, 0.25 ;  /* 0x3e8000000e0e4820 */ /* 0x000fe20000400000 */
[----:B-----5:R-:W-:Y:S01]  /*04d0*/  FMUL R8, R5, R8 ;  /* 0x0000000805087220 */ /* 0x020fe20000400000 */
[----:B--2---:R-:W-:-:S05]  /*04e0*/  FMUL R6, R6, R13 ;  /* 0x0000000d06067220 */ /* 0x004fca0000400000 */
[----:B------:R-:W2:Y:S01]  /*04f0*/  MUFU.RCP R14, R14 ;  /* 0x0000000e000e7308 */ /* 0x000ea20000001000 */
[----:B------:R-:W-:Y:S01]  /*0500*/  FMUL R9, R6, R9 ;  /* 0x0000000906097220 */ /* 0x000fe20000400000 */
[----:B-1----:R-:W-:-:S04]  /*0510*/  FMUL R13, R7, R4 ;  /* 0x00000004070d7220 */ /* 0x002fc80000400000 */
[----:B------:R-:W-:Y:S01]  /*0520*/  FMUL R10, R13, R10 ;  /* 0x0000000a0d0a7220 */ /* 0x000fe20000400000 */
[----:B--2---:R-:W-:-:S04]  /*0530*/  FMUL R0, R14, R15 ;  /* 0x0000000f0e007220 */ /* 0x004fc80000400000 */
[----:B------:R-:W-:Y:S01]  /*0540*/  FMUL R11, R0, R11 ;  /* 0x0000000b000b7220 */ /* 0x000fe20000400000 */
[----:B------:R-:W-:Y:S06]  /*0550*/  @P0 EXIT ;  /* 0x000000000000094d */ /* 0x000fec0003800000 */
[----:B------:R-:W-:Y:S01]  /*0560*/  STG.E.128 desc[UR4][R2.64], R8 ;  /* 0x0000000802007986 */ /* 0x000fe2000c101d04 */
[----:B------:R-:W-:Y:S05]  /*0570*/  EXIT ;  /* 0x000000000000794d */ /* 0x000fea0003800000 */
.L_x_0:
[----:B------:R-:W-:-:S00]  /*0580*/  BRA `(.L_x_0) ;  /* 0xfffffffc00fc7947 */ /* 0x000fc0000383ffff */
[----:B------:R-:W-:-:S00]  /*0590*/  NOP ;  /* 0x0000000000007918 */ /* 0x000fc00000000000 */
        /* <DEDUP_REMOVED lines=14> */
.L_x_1:


//--------------------- .nv.constant0.triton_poi_fused_mul_30 --------------------------
	.section	.nv.constant0.triton_poi_fused_mul_30,"a",@progbits
	.sectionflags	@""
	.align	4
.nv.constant0.triton_poi_fused_mul_30:
	.zero		548
